//
// Generated by NVIDIA NVVM Compiler
//
// Compiler Build ID: CL-36424714
// Cuda compilation tools, release 13.0, V13.0.88
// Based on NVVM 20.0.0
//

.version 9.0
.target sm_100
.address_size 64

	// .globl	_Z18gpu_inclusive_scanPiS_
.extern .shared .align 16 .b8 cache[];

.visible .entry _Z18gpu_inclusive_scanPiS_(
	.param .u64 .ptr .align 1 _Z18gpu_inclusive_scanPiS__param_0,
	.param .u64 .ptr .align 1 _Z18gpu_inclusive_scanPiS__param_1
)
{
	.reg .pred 	%p<7>;
	.reg .b32 	%r<32>;
	.reg .b64 	%rd<9>;

	ld.param.u64 	%rd2, [_Z18gpu_inclusive_scanPiS__param_0];
	ld.param.u64 	%rd1, [_Z18gpu_inclusive_scanPiS__param_1];
	cvta.to.global.u64 	%rd3, %rd2;
	mov.u32 	%r1, %tid.x;
	shl.b32 	%r2, %r1, 1;
	mul.wide.u32 	%rd4, %r2, 4;
	add.s64 	%rd5, %rd3, %rd4;
	ld.global.u32 	%r6, [%rd5];
	shl.b32 	%r3, %r1, 3;
	mov.u32 	%r7, cache;
	add.s32 	%r4, %r7, %r3;
	ld.global.u32 	%r8, [%rd5+4];
	st.shared.v2.u32 	[%r4], {%r6, %r8};
	bar.sync 	0;
	bar.sync 	0;
	setp.gt.u32 	%p1, %r1, 3;
	@%p1 bra 	$L__BB0_2;
	ld.shared.v2.u32 	{%r9, %r10}, [%r4];
	add.s32 	%r11, %r10, %r9;
	st.shared.u32 	[%r4+4], %r11;
$L__BB0_2:
	bar.sync 	0;
	setp.gt.u32 	%p2, %r1, 1;
	shl.b32 	%r12, %r1, 4;
	add.s32 	%r14, %r7, %r12;
	add.s32 	%r5, %r14, 8;
	@%p2 bra 	$L__BB0_4;
	ld.shared.u32 	%r15, [%r5+-4];
	add.s32 	%r16, %r4, %r3;
	ld.shared.u32 	%r17, [%r16+12];
	add.s32 	%r18, %r17, %r15;
	st.shared.u32 	[%r16+12], %r18;
$L__BB0_4:
	bar.sync 	0;
	setp.ne.s32 	%p3, %r1, 0;
	@%p3 bra 	$L__BB0_6;
	mov.b32 	%r19, 0;
	st.shared.u32 	[cache+28], %r19;
$L__BB0_6:
	setp.ne.s32 	%p4, %r1, 0;
	bar.sync 	0;
	@%p4 bra 	$L__BB0_8;
	ld.shared.u32 	%r20, [cache+12];
	ld.shared.u32 	%r21, [cache+28];
	st.shared.u32 	[cache+12], %r21;
	add.s32 	%r22, %r21, %r20;
	st.shared.u32 	[cache+28], %r22;
$L__BB0_8:
	setp.gt.u32 	%p5, %r1, 1;
	bar.sync 	0;
	@%p5 bra 	$L__BB0_10;
	ld.shared.u32 	%r23, [%r5+-4];
	add.s32 	%r24, %r4, %r3;
	ld.shared.u32 	%r25, [%r24+12];
	st.shared.u32 	[%r5+-4], %r25;
	add.s32 	%r26, %r25, %r23;
	st.shared.u32 	[%r24+12], %r26;
$L__BB0_10:
	setp.gt.u32 	%p6, %r1, 3;
	bar.sync 	0;
	@%p6 bra 	$L__BB0_12;
	ld.shared.v2.u32 	{%r27, %r28}, [%r4];
	add.s32 	%r29, %r28, %r27;
	st.shared.v2.u32 	[%r4], {%r28, %r29};
$L__BB0_12:
	cvta.to.global.u64 	%rd6, %rd1;
	bar.sync 	0;
	ld.shared.v2.u32 	{%r30, %r31}, [%r4];
	add.s64 	%rd8, %rd6, %rd4;
	st.global.u32 	[%rd8], %r30;
	st.global.u32 	[%rd8+4], %r31;
	ret;

}


// ===== COMPILED SASS (sm_100) =====

	.target	sm_100

	.elftype	@"ET_EXEC"


//--------------------- .note.nv.tkinfo           --------------------------
	.section	.note.nv.tkinfo,"",@"SHT_NOTE"
	.sectionflags	@"SHF_NOTE_NV_TKINFO"
	.tkinfo
        /*0018*/ 	.word	0x00000002
        /*0030*/ 	.string	""
        /*0030*/ 	.string	"ptxas"
        /*0030*/ 	.string	"Cuda compilation tools, release 13.0, V13.0.88"
        /*0030*/ 	.string	"Build cuda_13.0.r13.0/compiler.36424714_0"
        /*0030*/ 	.string	"-arch sm_100 -m 64 "



//--------------------- .note.nv.cuinfo           --------------------------
	.section	.note.nv.cuinfo,"",@"SHT_NOTE"
	.sectionflags	@"SHF_NOTE_NV_CUINFO"
        /*0018*/ 	.short	0x0002
        /*001a*/ 	.short	0x0064
        /*001c*/ 	.short	0x0082
	.zero		2


//--------------------- .nv.info                  --------------------------
	.section	.nv.info,"",@"SHT_CUDA_INFO"
	.align	4


	//----- nvinfo : EIATTR_REGCOUNT
	.align		4
        /*0000*/ 	.byte	0x04, 0x2f
        /*0002*/ 	.short	(.L_1 - .L_0)
	.align		4
.L_0:
        /*0004*/ 	.word	index@(_Z18gpu_inclusive_scanPiS_)
        /*0008*/ 	.word	0x00000010


	//----- nvinfo : EIATTR_FRAME_SIZE
	.align		4
.L_1:
        /*000c*/ 	.byte	0x04, 0x11
        /*000e*/ 	.short	(.L_3 - .L_2)
	.align		4
.L_2:
        /*0010*/ 	.word	index@(_Z18gpu_inclusive_scanPiS_)
        /*0014*/ 	.word	0x00000000


	//----- nvinfo : EIATTR_MIN_STACK_SIZE
	.align		4
.L_3:
        /*0018*/ 	.byte	0x04, 0x12
        /*001a*/ 	.short	(.L_5 - .L_4)
	.align		4
.L_4:
        /*001c*/ 	.word	index@(_Z18gpu_inclusive_scanPiS_)
        /*0020*/ 	.word	0x00000000
.L_5:


//--------------------- .nv.compat                --------------------------
	.section	.nv.compat,"",@"SHT_CUDA_COMPAT_INFO"
	.align	4
        /*0000*/ 	.byte	0x02, 0x09, 0x00, 0x00, 0x02, 0x02, 0x01, 0x00, 0x02, 0x05, 0x05, 0x00, 0x03, 0x07, 0x01, 0x01
        /*0010*/ 	.byte	0x02, 0x03, 0x00, 0x00, 0x02, 0x06, 0x01, 0x00, 0x04, 0x0b, 0x08, 0x00, 0x09, 0x00, 0x00, 0x00
        /*0020*/ 	.byte	0x00, 0x00, 0x00, 0x00


//--------------------- .nv.info._Z18gpu_inclusive_scanPiS_ --------------------------
	.section	.nv.info._Z18gpu_inclusive_scanPiS_,"",@"SHT_CUDA_INFO"
	.sectionflags	@""
	.align	4


	//----- nvinfo : EIATTR_CUDA_API_VERSION
	.align		4
        /*0000*/ 	.byte	0x04, 0x37
        /*0002*/ 	.short	(.L_7 - .L_6)
.L_6:
        /*0004*/ 	.word	0x00000082


	//----- nvinfo : EIATTR_KPARAM_INFO
	.align		4
.L_7:
        /*0008*/ 	.byte	0x04, 0x17
        /*000a*/ 	.short	(.L_9 - .L_8)
.L_8:
        /*000c*/ 	.word	0x00000000
        /*0010*/ 	.short	0x0001
        /*0012*/ 	.short	0x0008
        /*0014*/ 	.byte	0x00, 0xf5, 0x21, 0x00


	//----- nvinfo : EIATTR_KPARAM_INFO
	.align		4
.L_9:
        /*0018*/ 	.byte	0x04, 0x17
        /*001a*/ 	.short	(.L_11 - .L_10)
.L_10:
        /*001c*/ 	.word	0x00000000
        /*0020*/ 	.short	0x0000
        /*0022*/ 	.short	0x0000
        /*0024*/ 	.byte	0x00, 0xf5, 0x21, 0x00


	//----- nvinfo : EIATTR_SPARSE_MMA_MASK
	.align		4
.L_11:
        /*0028*/ 	.byte	0x03, 0x50
        /*002a*/ 	.short	0x0000


	//----- nvinfo : EIATTR_MAXREG_COUNT
	.align		4
        /*002c*/ 	.byte	0x03, 0x1b
        /*002e*/ 	.short	0x00ff


	//----- nvinfo : EIATTR_NUM_BARRIERS
	.align		4
        /*0030*/ 	.byte	0x02, 0x4c
        /*0032*/ 	.byte	0x01
	.zero		1


	//----- nvinfo : EIATTR_MERCURY_ISA_VERSION
	.align		4
        /*0034*/ 	.byte	0x03, 0x5f
        /*0036*/ 	.short	0x0101


	//----- nvinfo : EIATTR_VRC_CTA_INIT_COUNT
	.align		4
        /*0038*/ 	.byte	0x02, 0x4a
	.zero		1
	.zero		1


	//----- nvinfo : EIATTR_EXIT_INSTR_OFFSETS
	.align		4
        /*003c*/ 	.byte	0x04, 0x1c
        /*003e*/ 	.short	(.L_13 - .L_12)


	//   ....[0]....
.L_12:
        /*0040*/ 	.word	0x00000360


	//----- nvinfo : EIATTR_CBANK_PARAM_SIZE
	.align		4
.L_13:
        /*0044*/ 	.byte	0x03, 0x19
        /*0046*/ 	.short	0x0010


	//----- nvinfo : EIATTR_PARAM_CBANK
	.align		4
        /*0048*/ 	.byte	0x04, 0x0a
        /*004a*/ 	.short	(.L_15 - .L_14)
	.align		4
.L_14:
        /*004c*/ 	.word	index@(.nv.constant0._Z18gpu_inclusive_scanPiS_)
        /*0050*/ 	.short	0x0380
        /*0052*/ 	.short	0x0010


	//----- nvinfo : EIATTR_SW_WAR
	.align		4
.L_15:
        /*0054*/ 	.byte	0x04, 0x36
        /*0056*/ 	.short	(.L_17 - .L_16)
.L_16:
        /*0058*/ 	.word	0x00000008
.L_17:


//--------------------- .nv.callgraph             --------------------------
	.section	.nv.callgraph,"",@"SHT_CUDA_CALLGRAPH"
	.align	4
	.sectionentsize	8
	.align		4
        /*0000*/ 	.word	0x00000000
	.align		4
        /*0004*/ 	.word	0xffffffff
	.align		4
        /*0008*/ 	.word	0x00000000
	.align		4
        /*000c*/ 	.word	0xfffffffe
	.align		4
        /*0010*/ 	.word	0x00000000
	.align		4
        /*0014*/ 	.word	0xfffffffd
	.align		4
        /*0018*/ 	.word	0x00000000
	.align		4
        /*001c*/ 	.word	0xfffffffc


//--------------------- .text._Z18gpu_inclusive_scanPiS_ --------------------------
	.section	.text._Z18gpu_inclusive_scanPiS_,"ax",@progbits
	.align	128
        .global         _Z18gpu_inclusive_scanPiS_
        .type           _Z18gpu_inclusive_scanPiS_,@function
        .size           _Z18gpu_inclusive_scanPiS_,(.L_x_1 - _Z18gpu_inclusive_scanPiS_)
        .other          _Z18gpu_inclusive_scanPiS_,@"STO_CUDA_ENTRY STV_DEFAULT"
_Z18gpu_inclusive_scanPiS_:
.text._Z18gpu_inclusive_scanPiS_:
[----:B------:R-:W-:Y:S01]  /*0000*/  LDC R1, c[0x0][0x37c] ;  /* 0x0000df00ff017b82 */ /* 0x000fe20000000800 */
[----:B------:R-:W0:Y:S07]  /*0010*/  S2R R11, SR_TID.X ;  /* 0x00000000000b7919 */ /* 0x000e2e0000002100 */
[----:B------:R-:W1:Y:S01]  /*0020*/  LDC.64 R2, c[0x0][0x380] ;  /* 0x0000e000ff027b82 */ /* 0x000e620000000a00 */
[----:B------:R-:W2:Y:S01]  /*0030*/  LDCU.64 UR6, c[0x0][0x358] ;  /* 0x00006b00ff0677ac */ /* 0x000ea20008000a00 */
[----:B0-----:R-:W-:-:S04]  /*0040*/  IMAD.SHL.U32 R0, R11, 0x2, RZ ;  /* 0x000000020b007824 */ /* 0x001fc800078e00ff */
[----:B-1----:R-:W-:-:S05]  /*0050*/  IMAD.WIDE.U32 R2, R0, 0x4, R2 ;  /* 0x0000000400027825 */ /* 0x002fca00078e0002 */
[----:B--2---:R-:W2:Y:S04]  /*0060*/  LDG.E R4, desc[UR6][R2.64] ;  /* 0x0000000602047981 */ /* 0x004ea8000c1e1900 */
[----:B------:R0:W2:Y:S01]  /*0070*/  LDG.E R5, desc[UR6][R2.64+0x4] ;  /* 0x0000040602057981 */ /* 0x0000a2000c1e1900 */
[----:B------:R-:W1:Y:S01]  /*0080*/  S2UR UR5, SR_CgaCtaId ;  /* 0x00000000000579c3 */ /* 0x000e620000008800 */
[----:B------:R-:W-:Y:S01]  /*0090*/  UMOV UR4, 0x400 ;  /* 0x0000040000047882 */ /* 0x000fe20000000000 */
[C---:B------:R-:W-:Y:S02]  /*00a0*/  ISETP.GT.U32.AND P0, PT, R11.reuse, 0x3, PT ;  /* 0x000000030b00780c */ /* 0x040fe40003f04070 */
[C---:B------:R-:W-:Y:S02]  /*00b0*/  ISETP.GT.U32.AND P1, PT, R11.reuse, 0x1, PT ;  /* 0x000000010b00780c */ /* 0x040fe40003f24070 */
[----:B------:R-:W-:Y:S01]  /*00c0*/  ISETP.NE.AND P2, PT, R11, RZ, PT ;  /* 0x000000ff0b00720c */ /* 0x000fe20003f45270 */
[----:B-1----:R-:W-:-:S06]  /*00d0*/  ULEA UR4, UR5, UR4, 0x18 ;  /* 0x0000000405047291 */ /* 0x002fcc000f8ec0ff */
[C---:B------:R-:W-:Y:S02]  /*00e0*/  LEA R6, R11.reuse, UR4, 0x3 ;  /* 0x000000040b067c11 */ /* 0x040fe4000f8e18ff */
[C---:B------:R-:W-:Y:S02]  /*00f0*/  LEA R7, R11.reuse, UR4, 0x4 ;  /* 0x000000040b077c11 */ /* 0x040fe4000f8e20ff */
[C---:B0-----:R-:W-:Y:S01]  /*0100*/  @!P1 LEA R3, R11.reuse, R6, 0x3 ;  /* 0x000000060b039211 */ /* 0x041fe200078e18ff */
[----:B------:R-:W-:Y:S01]  /*0110*/  @!P1 IMAD R10, R11, 0x8, R6 ;  /* 0x000000080b0a9824 */ /* 0x000fe200078e0206 */
[----:B--2---:R-:W-:Y:S01]  /*0120*/  STS.64 [R6], R4 ;  /* 0x0000000406007388 */ /* 0x004fe20000000a00 */
[----:B------:R-:W-:Y:S08]  /*0130*/  BAR.SYNC.DEFER_BLOCKING 0x0 ;  /* 0x0000000000007b1d */ /* 0x000ff00000010000 */
[----:B------:R-:W-:Y:S06]  /*0140*/  BAR.SYNC.DEFER_BLOCKING 0x0 ;  /* 0x0000000000007b1d */ /* 0x000fec0000010000 */
[----:B------:R-:W0:Y:S02]  /*0150*/  @!P0 LDS.64 R8, [R6] ;  /* 0x0000000006088984 */ /* 0x000e240000000a00 */
[----:B0-----:R-:W-:-:S05]  /*0160*/  @!P0 IMAD.IADD R9, R8, 0x1, R9 ;  /* 0x0000000108098824 */ /* 0x001fca00078e0209 */
[----:B------:R-:W-:Y:S01]  /*0170*/  @!P0 STS [R6+0x4], R9 ;  /* 0x0000040906008388 */ /* 0x000fe20000000800 */
[----:B------:R-:W-:Y:S06]  /*0180*/  BAR.SYNC.DEFER_BLOCKING 0x0 ;  /* 0x0000000000007b1d */ /* 0x000fec0000010000 */
[----:B------:R-:W-:Y:S04]  /*0190*/  @!P1 LDS R2, [R7+0x4] ;  /* 0x0000040007029984 */ /* 0x000fe80000000800 */
[----:B------:R-:W0:Y:S02]  /*01a0*/  @!P1 LDS R5, [R3+0xc] ;  /* 0x00000c0003059984 */ /* 0x000e240000000800 */
[----:B0-----:R-:W-:-:S05]  /*01b0*/  @!P1 IMAD.IADD R2, R2, 0x1, R5 ;  /* 0x0000000102029824 */ /* 0x001fca00078e0205 */
[----:B------:R-:W-:Y:S01]  /*01c0*/  @!P1 STS [R3+0xc], R2 ;  /* 0x00000c0203009388 */ /* 0x000fe20000000800 */
[----:B------:R-:W-:Y:S06]  /*01d0*/  BAR.SYNC.DEFER_BLOCKING 0x0 ;  /* 0x0000000000007b1d */ /* 0x000fec0000010000 */
[----:B------:R-:W-:Y:S02]  /*01e0*/  @!P2 STS [UR4+0x1c], RZ ;  /* 0x00001cffff00a988 */ /* 0x000fe40008000804 */
[----:B------:R-:W-:Y:S06]  /*01f0*/  BAR.SYNC.DEFER_BLOCKING 0x0 ;  /* 0x0000000000007b1d */ /* 0x000fec0000010000 */
[----:B------:R-:W-:Y:S04]  /*0200*/  @!P2 LDS R4, [UR4+0xc] ;  /* 0x00000c04ff04a984 */ /* 0x000fe80008000800 */
[----:B------:R-:W0:Y:S02]  /*0210*/  @!P2 LDS R5, [UR4+0x1c] ;  /* 0x00001c04ff05a984 */ /* 0x000e240008000800 */
[----:B0-----:R-:W-:-:S02]  /*0220*/  @!P2 IADD3 R4, PT, PT, R4, R5, RZ ;  /* 0x000000050404a210 */ /* 0x001fc40007ffe0ff */
[----:B------:R-:W-:Y:S04]  /*0230*/  @!P2 STS [UR4+0xc], R5 ;  /* 0x00000c05ff00a988 */ /* 0x000fe80008000804 */
[----:B------:R-:W-:Y:S01]  /*0240*/  @!P2 STS [UR4+0x1c], R4 ;  /* 0x00001c04ff00a988 */ /* 0x000fe20008000804 */
[----:B------:R-:W-:Y:S06]  /*0250*/  BAR.SYNC.DEFER_BLOCKING 0x0 ;  /* 0x0000000000007b1d */ /* 0x000fec0000010000 */
[----:B------:R-:W-:Y:S04]  /*0260*/  @!P1 LDS R2, [R7+0x4] ;  /* 0x0000040007029984 */ /* 0x000fe80000000800 */
[----:B------:R-:W0:Y:S02]  /*0270*/  @!P1 LDS R8, [R10+0xc] ;  /* 0x00000c000a089984 */ /* 0x000e240000000800 */
[----:B0-----:R-:W-:-:S02]  /*0280*/  @!P1 IADD3 R9, PT, PT, R2, R8, RZ ;  /* 0x0000000802099210 */ /* 0x001fc40007ffe0ff */
[----:B------:R-:W-:Y:S04]  /*0290*/  @!P1 STS [R7+0x4], R8 ;  /* 0x0000040807009388 */ /* 0x000fe80000000800 */
[----:B------:R-:W-:Y:S01]  /*02a0*/  @!P1 STS [R10+0xc], R9 ;  /* 0x00000c090a009388 */ /* 0x000fe20000000800 */
[----:B------:R-:W-:Y:S06]  /*02b0*/  BAR.SYNC.DEFER_BLOCKING 0x0 ;  /* 0x0000000000007b1d */ /* 0x000fec0000010000 */
[----:B------:R-:W0:Y:S02]  /*02c0*/  @!P0 LDS.64 R2, [R6] ;  /* 0x0000000006028984 */ /* 0x000e240000000a00 */
[----:B0-----:R-:W-:Y:S01]  /*02d0*/  @!P0 IMAD.IADD R13, R2, 0x1, R3 ;  /* 0x00000001020d8824 */ /* 0x001fe200078e0203 */
[----:B------:R-:W-:-:S02]  /*02e0*/  MOV R12, R3 ;  /* 0x00000003000c7202 */ /* 0x000fc40000000f00 */
[----:B------:R-:W0:Y:S03]  /*02f0*/  LDC.64 R2, c[0x0][0x388] ;  /* 0x0000e200ff027b82 */ /* 0x000e260000000a00 */
[----:B------:R-:W-:Y:S05]  /*0300*/  @!P0 STS.64 [R6], R12 ;  /* 0x0000000c06008388 */ /* 0x000fea0000000a00 */
[----:B------:R-:W-:Y:S01]  /*0310*/  BAR.SYNC.DEFER_BLOCKING 0x0 ;  /* 0x0000000000007b1d */ /* 0x000fe20000010000 */
[----:B0-----:R-:W-:-:S05]  /*0320*/  IMAD.WIDE.U32 R2, R0, 0x4, R2 ;  /* 0x0000000400027825 */ /* 0x001fca00078e0002 */
[----:B------:R-:W0:Y:S04]  /*0330*/  LDS.64 R4, [R6] ;  /* 0x0000000006047984 */ /* 0x000e280000000a00 */
[----:B0-----:R-:W-:Y:S04]  /*0340*/  STG.E desc[UR6][R2.64], R4 ;  /* 0x0000000402007986 */ /* 0x001fe8000c101906 */
[----:B------:R-:W-:Y:S01]  /*0350*/  STG.E desc[UR6][R2.64+0x4], R5 ;  /* 0x0000040502007986 */ /* 0x000fe2000c101906 */
[----:B------:R-:W-:Y:S05]  /*0360*/  EXIT ;  /* 0x000000000000794d */ /* 0x000fea0003800000 */
.L_x_0:
[----:B------:R-:W-:-:S00]  /*0370*/  BRA `(.L_x_0) ;  /* 0xfffffffc00fc7947 */ /* 0x000fc0000383ffff */
[----:B------:R-:W-:-:S00]  /*0380*/  NOP ;  /* 0x0000000000007918 */ /* 0x000fc00000000000 */
[----:B------:R-:W-:-:S00]  /*0390*/  NOP ;  /* 0x0000000000007918 */ /* 0x000fc00000000000 */
[----:B------:R-:W-:-:S00]  /*03a0*/  NOP ;  /* 0x0000000000007918 */ /* 0x000fc00000000000 */
[----:B------:R-:W-:-:S00]  /*03b0*/  NOP ;  /* 0x0000000000007918 */ /* 0x000fc00000000000 */
[----:B------:R-:W-:-:S00]  /*03c0*/  NOP ;  /* 0x0000000000007918 */ /* 0x000fc00000000000 */
[----:B------:R-:W-:-:S00]  /*03d0*/  NOP ;  /* 0x0000000000007918 */ /* 0x000fc00000000000 */
[----:B------:R-:W-:-:S00]  /*03e0*/  NOP ;  /* 0x0000000000007918 */ /* 0x000fc00000000000 */
[----:B------:R-:W-:-:S00]  /*03f0*/  NOP ;  /* 0x0000000000007918 */ /* 0x000fc00000000000 */
.L_x_1:


//--------------------- .nv.shared._Z18gpu_inclusive_scanPiS_ --------------------------
	.section	.nv.shared._Z18gpu_inclusive_scanPiS_,"aw",@nobits
	.sectionflags	@""
	.align	16
	.zero		1024


//--------------------- .nv.shared.reserved.0     --------------------------
	.section	.nv.shared.reserved.0,"aw",@nobits
	.weak		__nv_reservedSMEM_offset_0_alias
	.size		__nv_reservedSMEM_offset_0_alias, 0, 64
	.other		__nv_reservedSMEM_offset_0_alias,@"STO_CUDA_RESERVED_SHARED STV_DEFAULT"
__nv_reservedSMEM_offset_0_alias:
	.zero		0
	.zero		64


//--------------------- .nv.constant0._Z18gpu_inclusive_scanPiS_ --------------------------
	.section	.nv.constant0._Z18gpu_inclusive_scanPiS_,"a",@progbits
	.sectionflags	@""
	.align	4
.nv.constant0._Z18gpu_inclusive_scanPiS_:
	.zero		912


//--------------------- SYMBOLS --------------------------

	.type		.nv.reservedSmem.offset0,@object
	.size		.nv.reservedSmem.offset0,0x4
	.type		.nv.reservedSmem.cap,@object
	.size		.nv.reservedSmem.cap,0x4
